	.headerflags	@"EF_CUDA_TEXMODE_UNIFIED EF_CUDA_64BIT_ADDRESS EF_CUDA_ACCELERATORS EF_CUDA_SM90 EF_CUDA_VIRTUAL_SM(EF_CUDA_SM90)"
	.elftype	@"ET_EXEC"


//--------------------- .nv.info                  --------------------------
	.section	.nv.info,"",@"SHT_CUDA_INFO"
	.align	4


	//----- nvinfo : EIATTR_REGCOUNT
	.align		4
        /*0000*/ 	.byte	0x04, 0x2f
        /*0002*/ 	.short	(.L_3 - .L_2)
	.align		4
.L_2:
        /*0004*/ 	.word	index@(triton_poi_fused__native_batch_norm_legit_no_training_silu_1)
        /*0008*/ 	.word	0x00000011


	//----- nvinfo : EIATTR_MIN_STACK_SIZE
	.align		4
.L_3:
        /*000c*/ 	.byte	0x04, 0x12
        /*000e*/ 	.short	(.L_5 - .L_4)
	.align		4
.L_4:
        /*0010*/ 	.word	index@(triton_poi_fused__native_batch_norm_legit_no_training_silu_1)
        /*0014*/ 	.word	0x00000000


	//----- nvinfo : EIATTR_FRAME_SIZE
	.align		4
.L_5:
        /*0018*/ 	.byte	0x04, 0x11
        /*001a*/ 	.short	(.L_7 - .L_6)
	.align		4
.L_6:
        /*001c*/ 	.word	index@(triton_poi_fused__native_batch_norm_legit_no_training_silu_1)
        /*0020*/ 	.word	0x00000000


	//----- nvinfo : EIATTR_MIN_STACK_SIZE
	.align		4
.L_7:
        /*0024*/ 	.byte	0x04, 0x12
        /*0026*/ 	.short	(.L_9 - .L_8)
	.align		4
.L_8:
        /*0028*/ 	.word	index@(triton_poi_fused__native_batch_norm_legit_no_training_silu_1)
        /*002c*/ 	.word	0x00000000
.L_9:


//--------------------- .nv.info.triton_poi_fused__native_batch_norm_legit_no_training_silu_1 --------------------------
	.section	.nv.info.triton_poi_fused__native_batch_norm_legit_no_training_silu_1,"",@"SHT_CUDA_INFO"
	.sectionflags	@""
	.align	4


	//----- nvinfo : EIATTR_CUDA_API_VERSION
	.align		4
        /*0000*/ 	.byte	0x04, 0x37
        /*0002*/ 	.short	(.L_11 - .L_10)
.L_10:
        /*0004*/ 	.word	0x0000007c


	//----- nvinfo : EIATTR_KPARAM_INFO
	.align		4
.L_11:
        /*0008*/ 	.byte	0x04, 0x17
        /*000a*/ 	.short	(.L_13 - .L_12)
.L_12:
        /*000c*/ 	.word	0x00000000
        /*0010*/ 	.short	0x0006
        /*0012*/ 	.short	0x0030
        /*0014*/ 	.byte	0x00, 0xf0, 0x11, 0x00


	//----- nvinfo : EIATTR_KPARAM_INFO
	.align		4
.L_13:
        /*0018*/ 	.byte	0x04, 0x17
        /*001a*/ 	.short	(.L_15 - .L_14)
.L_14:
        /*001c*/ 	.word	0x00000000
        /*0020*/ 	.short	0x0005
        /*0022*/ 	.short	0x0028
        /*0024*/ 	.byte	0x00, 0xf4, 0x21, 0x00


	//----- nvinfo : EIATTR_KPARAM_INFO
	.align		4
.L_15:
        /*0028*/ 	.byte	0x04, 0x17
        /*002a*/ 	.short	(.L_17 - .L_16)
.L_16:
        /*002c*/ 	.word	0x00000000
        /*0030*/ 	.short	0x0004
        /*0032*/ 	.short	0x0020
        /*0034*/ 	.byte	0x00, 0xf4, 0x21, 0x00


	//----- nvinfo : EIATTR_KPARAM_INFO
	.align		4
.L_17:
        /*0038*/ 	.byte	0x04, 0x17
        /*003a*/ 	.short	(.L_19 - .L_18)
.L_18:
        /*003c*/ 	.word	0x00000000
        /*0040*/ 	.short	0x0003
        /*0042*/ 	.short	0x0018
        /*0044*/ 	.byte	0x00, 0xf4, 0x21, 0x00


	//----- nvinfo : EIATTR_KPARAM_INFO
	.align		4
.L_19:
        /*0048*/ 	.byte	0x04, 0x17
        /*004a*/ 	.short	(.L_21 - .L_20)
.L_20:
        /*004c*/ 	.word	0x00000000
        /*0050*/ 	.short	0x0002
        /*0052*/ 	.short	0x0010
        /*0054*/ 	.byte	0x00, 0xf4, 0x21, 0x00


	//----- nvinfo : EIATTR_KPARAM_INFO
	.align		4
.L_21:
        /*0058*/ 	.byte	0x04, 0x17
        /*005a*/ 	.short	(.L_23 - .L_22)
.L_22:
        /*005c*/ 	.word	0x00000000
        /*0060*/ 	.short	0x0001
        /*0062*/ 	.short	0x0008
        /*0064*/ 	.byte	0x00, 0xf4, 0x21, 0x00


	//----- nvinfo : EIATTR_KPARAM_INFO
	.align		4
.L_23:
        /*0068*/ 	.byte	0x04, 0x17
        /*006a*/ 	.short	(.L_25 - .L_24)
.L_24:
        /*006c*/ 	.word	0x00000000
        /*0070*/ 	.short	0x0000
        /*0072*/ 	.short	0x0000
        /*0074*/ 	.byte	0x00, 0xf4, 0x21, 0x00


	//----- nvinfo : EIATTR_SPARSE_MMA_MASK
	.align		4
.L_25:
        /*0078*/ 	.byte	0x03, 0x50
        /*007a*/ 	.short	0x0000


	//----- nvinfo : EIATTR_MAXREG_COUNT
	.align		4
        /*007c*/ 	.byte	0x03, 0x1b
        /*007e*/ 	.short	0x00ff


	//----- nvinfo : EIATTR_EXIT_INSTR_OFFSETS
	.align		4
        /*0080*/ 	.byte	0x04, 0x1c
        /*0082*/ 	.short	(.L_27 - .L_26)


	//   ....[0]....
.L_26:
        /*0084*/ 	.word	0x00000530


	//----- nvinfo : EIATTR_REQNTID
	.align		4
.L_27:
        /*0088*/ 	.byte	0x04, 0x10
        /*008a*/ 	.short	(.L_29 - .L_28)
.L_28:
        /*008c*/ 	.word	0x00000100
        /*0090*/ 	.word	0x00000001
        /*0094*/ 	.word	0x00000001


	//----- nvinfo : EIATTR_CBANK_PARAM_SIZE
	.align		4
.L_29:
        /*0098*/ 	.byte	0x03, 0x19
        /*009a*/ 	.short	0x0034


	//----- nvinfo : EIATTR_PARAM_CBANK
	.align		4
        /*009c*/ 	.byte	0x04, 0x0a
        /*009e*/ 	.short	(.L_31 - .L_30)
	.align		4
.L_30:
        /*00a0*/ 	.word	index@(.nv.constant0.triton_poi_fused__native_batch_norm_legit_no_training_silu_1)
        /*00a4*/ 	.short	0x0210
        /*00a6*/ 	.short	0x0034


	//----- nvinfo : EIATTR_SW_WAR
	.align		4
.L_31:
        /*00a8*/ 	.byte	0x04, 0x36
        /*00aa*/ 	.short	(.L_33 - .L_32)
.L_32:
        /*00ac*/ 	.word	0x00000008
.L_33:


//--------------------- .nv.callgraph             --------------------------
	.section	.nv.callgraph,"",@"SHT_CUDA_CALLGRAPH"
	.align	4
	.sectionentsize	8
	.align		4
        /*0000*/ 	.word	0x00000000
	.align		4
        /*0004*/ 	.word	0xffffffff
	.align		4
        /*0008*/ 	.word	0x00000000
	.align		4
        /*000c*/ 	.word	0xfffffffe
	.align		4
        /*0010*/ 	.word	0x00000000
	.align		4
        /*0014*/ 	.word	0xfffffffd
	.align		4
        /*0018*/ 	.word	0x00000000
	.align		4
        /*001c*/ 	.word	0xfffffffc


//--------------------- .nv.constant4             --------------------------
	.section	.nv.constant4,"a",@progbits
	.align	8
	.align		8
.nv.constant4:
        /*0000*/ 	.dword	_$_str
	.align		8
        /*0008*/ 	.dword	_$_str_$_2


//--------------------- .text.triton_poi_fused__native_batch_norm_legit_no_training_silu_1 --------------------------
	.section	.text.triton_poi_fused__native_batch_norm_legit_no_training_silu_1,"ax",@progbits
	.align	128
        .global         triton_poi_fused__native_batch_norm_legit_no_training_silu_1
        .type           triton_poi_fused__native_batch_norm_legit_no_training_silu_1,@function
        .size           triton_poi_fused__native_batch_norm_legit_no_training_silu_1,(.L_x_1 - triton_poi_fused__native_batch_norm_legit_no_training_silu_1)
        .other          triton_poi_fused__native_batch_norm_legit_no_training_silu_1,@"STO_CUDA_ENTRY STV_DEFAULT"
triton_poi_fused__native_batch_norm_legit_no_training_silu_1:
.text.triton_poi_fused__native_batch_norm_legit_no_training_silu_1:
[----:B------:R-:W-:Y:S01]  /*0000*/  LDC R1, c[0x0][0x28] ;  /* 0x00000a00ff017b82 */ /* 0x000fe20000000800 */
[----:B------:R-:W1:Y:S07]  /*0010*/  S2R R0, SR_TID.X ;  /* 0x0000000000007919 */ /* 0x000e6e0000002100 */
[----:B------:R-:W2:Y:S01]  /*0020*/  LDC.64 R2, c[0x0][0x228] ;  /* 0x00008a00ff027b82 */ /* 0x000ea20000000a00 */
[----:B------:R-:W-:Y:S01]  /*0030*/  ULDC.64 UR4, c[0x0][0x208] ;  /* 0x0000820000047ab9 */ /* 0x000fe20000000a00 */
[----:B------:R-:W3:Y:S06]  /*0040*/  S2R R7, SR_CTAID.X ;  /* 0x0000000000077919 */ /* 0x000eec0000002500 */
[----:B------:R-:W4:Y:S08]  /*0050*/  LDC.64 R8, c[0x0][0x230] ;  /* 0x00008c00ff087b82 */ /* 0x000f300000000a00 */
[----:B------:R-:W5:Y:S01]  /*0060*/  LDC.64 R10, c[0x0][0x238] ;  /* 0x00008e00ff0a7b82 */ /* 0x000f620000000a00 */
[----:B-1----:R-:W-:-:S02]  /*0070*/  SHF.L.U32 R0, R0, 0x1, RZ ;  /* 0x0000000100007819 */ /* 0x002fc400000006ff */
[----:B---3--:R-:W-:Y:S02]  /*0080*/  SHF.R.S32.HI R5, RZ, 0x16, R7 ;  /* 0x00000016ff057819 */ /* 0x008fe40000011407 */
[----:B------:R-:W-:Y:S02]  /*0090*/  LOP3.LUT R0, R0, 0x1fe, RZ, 0xc0, !PT ;  /* 0x000001fe00007812 */ /* 0x000fe400078ec0ff */
[----:B------:R-:W-:Y:S02]  /*00a0*/  SGXT R5, R5, 0x1 ;  /* 0x000000010505781a */ /* 0x000fe40000000200 */
[----:B------:R-:W-:Y:S02]  /*00b0*/  LEA R0, R7, R0, 0x9 ;  /* 0x0000000007007211 */ /* 0x000fe400078e48ff */
[----:B------:R-:W1:Y:S02]  /*00c0*/  LDC.64 R6, c[0x0][0x220] ;  /* 0x00008800ff067b82 */ /* 0x000e640000000a00 */
[----:B------:R-:W-:-:S04]  /*00d0*/  LEA.HI R5, R5, R0, RZ, 0x6 ;  /* 0x0000000005057211 */ /* 0x000fc800078f30ff */
[----:B------:R-:W-:-:S04]  /*00e0*/  LOP3.LUT R5, R5, 0xffffffc0, RZ, 0xc0, !PT ;  /* 0xffffffc005057812 */ /* 0x000fc800078ec0ff */
[----:B------:R-:W-:Y:S02]  /*00f0*/  IADD3 R13, R0, -R5, RZ ;  /* 0x80000005000d7210 */ /* 0x000fe40007ffe0ff */
[----:B------:R-:W3:Y:S03]  /*0100*/  LDC.64 R4, c[0x0][0x218] ;  /* 0x00008600ff047b82 */ /* 0x000ee60000000a00 */
[----:B--2---:R-:W-:-:S06]  /*0110*/  IMAD.WIDE R2, R13, 0x4, R2 ;  /* 0x000000040d027825 */ /* 0x004fcc00078e0202 */
[----:B------:R-:W2:Y:S01]  /*0120*/  LDG.E.EL.64 R2, desc[UR4][R2.64] ;  /* 0x0000000402027981 */ /* 0x000ea2000c2e1b00 */
[----:B-1----:R-:W-:-:S04]  /*0130*/  IMAD.WIDE R6, R13, 0x4, R6 ;  /* 0x000000040d067825 */ /* 0x002fc800078e0206 */
[C---:B----4-:R-:W-:Y:S02]  /*0140*/  IMAD.WIDE R8, R13.reuse, 0x4, R8 ;  /* 0x000000040d087825 */ /* 0x050fe400078e0208 */
[----:B------:R-:W4:Y:S02]  /*0150*/  LDG.E.EL.64 R6, desc[UR4][R6.64] ;  /* 0x0000000406067981 */ /* 0x000f24000c2e1b00 */
[----:B-----5:R-:W-:Y:S02]  /*0160*/  IMAD.WIDE R10, R13, 0x4, R10 ;  /* 0x000000040d0a7825 */ /* 0x020fe400078e020a */
[----:B------:R-:W5:Y:S02]  /*0170*/  LDG.E.EL.64 R8, desc[UR4][R8.64] ;  /* 0x0000000408087981 */ /* 0x000f64000c2e1b00 */
[----:B---3--:R-:W-:Y:S02]  /*0180*/  IMAD.WIDE R4, R0, 0x4, R4 ;  /* 0x0000000400047825 */ /* 0x008fe400078e0204 */
[----:B------:R-:W5:Y:S04]  /*0190*/  LDG.E.EL.64 R10, desc[UR4][R10.64] ;  /* 0x000000040a0a7981 */ /* 0x000f68000c2e1b00 */
[----:B------:R-:W4:Y:S01]  /*01a0*/  LDG.E.64 R4, desc[UR4][R4.64] ;  /* 0x0000000404047981 */ /* 0x000f22000c1e1b00 */
[----:B--2---:R-:W-:Y:S01]  /*01b0*/  FADD R2, R2, 9.9999997473787516356e-06 ;  /* 0x3727c5ac02027421 */ /* 0x004fe20000000000 */
[----:B------:R-:W-:-:S03]  /*01c0*/  FADD R3, R3, 9.9999997473787516356e-06 ;  /* 0x3727c5ac03037421 */ /* 0x000fc60000000000 */
[----:B------:R-:W1:Y:S08]  /*01d0*/  MUFU.SQRT R12, R2 ;  /* 0x00000002000c7308 */ /* 0x000e700000002000 */
[----:B------:R-:W2:Y:S01]  /*01e0*/  MUFU.SQRT R13, R3 ;  /* 0x00000003000d7308 */ /* 0x000ea20000002000 */
[C---:B-1----:R-:W-:Y:S02]  /*01f0*/  FSETP.GT.AND P0, PT, R12.reuse, 8.50705917302346158658e+37, PT ;  /* 0x7e8000000c00780b */ /* 0x042fe40003f04000 */
[----:B------:R-:W-:-:S02]  /*0200*/  FSETP.GEU.AND P2, PT, R12, 1.175494350822287508e-38, PT ;  /* 0x008000000c00780b */ /* 0x000fc40003f4e000 */
[C---:B--2---:R-:W-:Y:S02]  /*0210*/  FSETP.GT.AND P1, PT, R13.reuse, 8.50705917302346158658e+37, PT ;  /* 0x7e8000000d00780b */ /* 0x044fe40003f24000 */
[----:B------:R-:W-:-:S07]  /*0220*/  FSETP.GEU.AND P3, PT, R13, 1.175494350822287508e-38, PT ;  /* 0x008000000d00780b */ /* 0x000fce0003f6e000 */
[----:B------:R-:W-:Y:S01]  /*0230*/  @P0 FMUL R12, R12, 0.25 ;  /* 0x3e8000000c0c0820 */ /* 0x000fe20000400000 */
[----:B------:R-:W-:-:S03]  /*0240*/  HFMA2.MMA R2, -RZ, RZ, 1.625, 0 ;  /* 0x3e800000ff027435 */ /* 0x000fc600000001ff */
[----:B------:R-:W-:Y:S01]  /*0250*/  @!P2 FMUL R12, R12, 16777216 ;  /* 0x4b8000000c0ca820 */ /* 0x000fe20000400000 */
[----:B------:R-:W-:-:S05]  /*0260*/  @P1 FMUL R13, R13, 0.25 ;  /* 0x3e8000000d0d1820 */ /* 0x000fca0000400000 */
[----:B------:R-:W1:Y:S01]  /*0270*/  MUFU.RCP R12, R12 ;  /* 0x0000000c000c7308 */ /* 0x000e620000001000 */
[----:B------:R-:W-:Y:S01]  /*0280*/  @!P3 FMUL R13, R13, 16777216 ;  /* 0x4b8000000d0db820 */ /* 0x000fe20000400000 */
[----:B------:R-:W-:-:S06]  /*0290*/  FSEL R3, R2, 1, P0 ;  /* 0x3f80000002037808 */ /* 0x000fcc0000000000 */
[----:B------:R-:W2:Y:S01]  /*02a0*/  MUFU.RCP R13, R13 ;  /* 0x0000000d000d7308 */ /* 0x000ea20000001000 */
[----:B------:R-:W-:Y:S01]  /*02b0*/  @!P2 FMUL R3, R3, 16777216 ;  /* 0x4b8000000303a820 */ /* 0x000fe20000400000 */
[----:B------:R-:W-:Y:S01]  /*02c0*/  FSEL R14, R2, 1, P1 ;  /* 0x3f800000020e7808 */ /* 0x000fe20000800000 */
[----:B----4-:R-:W-:Y:S02]  /*02d0*/  FADD R4, R4, -R6 ;  /* 0x8000000604047221 */ /* 0x010fe40000000000 */
[----:B-1----:R-:W-:Y:S02]  /*02e0*/  FMUL R3, R12, R3 ;  /* 0x000000030c037220 */ /* 0x002fe40000400000 */
[----:B------:R-:W-:Y:S01]  /*02f0*/  @!P3 FMUL R14, R14, 16777216 ;  /* 0x4b8000000e0eb820 */ /* 0x000fe20000400000 */
[----:B------:R-:W-:Y:S01]  /*0300*/  FADD R5, R5, -R7 ;  /* 0x8000000705057221 */ /* 0x000fe20000000000 */
[----:B------:R-:W-:Y:S02]  /*0310*/  FMUL R3, R4, R3 ;  /* 0x0000000304037220 */ /* 0x000fe40000400000 */
[----:B--2---:R-:W-:-:S02]  /*0320*/  FMUL R14, R13, R14 ;  /* 0x0000000e0d0e7220 */ /* 0x004fc40000400000 */
[----:B-----5:R-:W-:Y:S02]  /*0330*/  FFMA R8, R8, R3, R10 ;  /* 0x0000000308087223 */ /* 0x020fe4000000000a */
[----:B------:R-:W-:Y:S02]  /*0340*/  FMUL R14, R5, R14 ;  /* 0x0000000e050e7220 */ /* 0x000fe40000400000 */
[----:B------:R-:W-:Y:S02]  /*0350*/  FADD R3, RZ, -R8 ;  /* 0x80000008ff037221 */ /* 0x000fe40000000000 */
[----:B------:R-:W-:Y:S02]  /*0360*/  FFMA R9, R9, R14, R11 ;  /* 0x0000000e09097223 */ /* 0x000fe4000000000b */
[----:B------:R-:W-:Y:S02]  /*0370*/  FMUL R4, R3, 1.4426950216293334961 ;  /* 0x3fb8aa3b03047820 */ /* 0x000fe40000400000 */
[----:B------:R-:W-:-:S04]  /*0380*/  FADD R3, RZ, -R9 ;  /* 0x80000009ff037221 */ /* 0x000fc80000000000 */
[----:B------:R-:W-:Y:S01]  /*0390*/  FMUL R6, R3, 1.4426950216293334961 ;  /* 0x3fb8aa3b03067820 */ /* 0x000fe20000400000 */
[----:B------:R-:W-:-:S04]  /*03a0*/  FSETP.GEU.AND P0, PT, R4, -126, PT ;  /* 0xc2fc00000400780b */ /* 0x000fc80003f0e000 */
[----:B------:R-:W-:-:S09]  /*03b0*/  FSETP.GEU.AND P1, PT, R6, -126, PT ;  /* 0xc2fc00000600780b */ /* 0x000fd20003f2e000 */
[----:B------:R-:W-:-:S04]  /*03c0*/  @!P0 FMUL R4, R4, 0.5 ;  /* 0x3f00000004048820 */ /* 0x000fc80000400000 */
[----:B------:R-:W-:Y:S01]  /*03d0*/  @!P1 FMUL R6, R6, 0.5 ;  /* 0x3f00000006069820 */ /* 0x000fe20000400000 */
[----:B------:R-:W1:Y:S08]  /*03e0*/  MUFU.EX2 R3, R4 ;  /* 0x0000000400037308 */ /* 0x000e700000000800 */
[----:B------:R-:W2:Y:S01]  /*03f0*/  MUFU.EX2 R5, R6 ;  /* 0x0000000600057308 */ /* 0x000ea20000000800 */
[----:B-1----:R-:W-:-:S04]  /*0400*/  @!P0 FMUL R3, R3, R3 ;  /* 0x0000000303038220 */ /* 0x002fc80000400000 */
[----:B------:R-:W-:Y:S01]  /*0410*/  FADD R7, R3, 1 ;  /* 0x3f80000003077421 */ /* 0x000fe20000000000 */
[----:B--2---:R-:W-:-:S04]  /*0420*/  @!P1 FMUL R5, R5, R5 ;  /* 0x0000000505059220 */ /* 0x004fc80000400000 */
[----:B------:R-:W-:Y:S01]  /*0430*/  FADD R10, R5, 1 ;  /* 0x3f800000050a7421 */ /* 0x000fe20000000000 */
[----:B------:R-:W-:Y:S01]  /*0440*/  FSETP.GT.AND P0, PT, R7, 8.50705917302346158658e+37, PT ;  /* 0x7e8000000700780b */ /* 0x000fe20003f04000 */
[----:B------:R-:W1:Y:S03]  /*0450*/  LDC.64 R4, c[0x0][0x210] ;  /* 0x00008400ff047b82 */ /* 0x000e660000000a00 */
[----:B------:R-:W-:-:S09]  /*0460*/  FSETP.GT.AND P1, PT, R10, 8.50705917302346158658e+37, PT ;  /* 0x7e8000000a00780b */ /* 0x000fd20003f24000 */
[----:B------:R-:W-:-:S04]  /*0470*/  @P0 FMUL R7, R7, 0.25 ;  /* 0x3e80000007070820 */ /* 0x000fc80000400000 */
[----:B------:R-:W-:Y:S02]  /*0480*/  @P1 FMUL R10, R10, 0.25 ;  /* 0x3e8000000a0a1820 */ /* 0x000fe40000400000 */
[----:B------:R-:W2:Y:S08]  /*0490*/  MUFU.RCP R7, R7 ;  /* 0x0000000700077308 */ /* 0x000eb00000001000 */
[----:B------:R-:W3:Y:S01]  /*04a0*/  MUFU.RCP R10, R10 ;  /* 0x0000000a000a7308 */ /* 0x000ee20000001000 */
[----:B------:R-:W-:-:S02]  /*04b0*/  FSEL R6, R2, 1, P0 ;  /* 0x3f80000002067808 */ /* 0x000fc40000000000 */
[----:B------:R-:W-:-:S03]  /*04c0*/  FSEL R3, R2, 1, P1 ;  /* 0x3f80000002037808 */ /* 0x000fc60000800000 */
[----:B--2---:R-:W-:-:S04]  /*04d0*/  FMUL R11, R7, R6 ;  /* 0x00000006070b7220 */ /* 0x004fc80000400000 */
[----:B------:R-:W-:Y:S01]  /*04e0*/  FMUL R8, R8, R11 ;  /* 0x0000000b08087220 */ /* 0x000fe20000400000 */
[----:B---3--:R-:W-:Y:S01]  /*04f0*/  FMUL R6, R10, R3 ;  /* 0x000000030a067220 */ /* 0x008fe20000400000 */
[----:B-1----:R-:W-:-:S04]  /*0500*/  IMAD.WIDE R2, R0, 0x4, R4 ;  /* 0x0000000400027825 */ /* 0x002fc800078e0204 */
[----:B------:R-:W-:-:S05]  /*0510*/  FMUL R9, R9, R6 ;  /* 0x0000000609097220 */ /* 0x000fca0000400000 */
[----:B------:R-:W-:Y:S01]  /*0520*/  STG.E.64 desc[UR4][R2.64], R8 ;  /* 0x0000000802007986 */ /* 0x000fe2000c101b04 */
[----:B------:R-:W-:Y:S05]  /*0530*/  EXIT ;  /* 0x000000000000794d */ /* 0x000fea0003800000 */
.L_x_0:
[----:B------:R-:W-:-:S00]  /*0540*/  BRA `(.L_x_0) ;  /* 0xfffffffc00fc7947 */ /* 0x000fc0000383ffff */
[----:B------:R-:W-:-:S00]  /*0550*/  NOP ;  /* 0x0000000000007918 */ /* 0x000fc00000000000 */
        /* <DEDUP_REMOVED lines=10> */
.L_x_1:


//--------------------- .nv.global.init           --------------------------
	.section	.nv.global.init,"aw",@progbits
.nv.global.init:
	.type		_$_str,@object
	.size		_$_str,(_$_str_$_2 - _$_str)
_$_str:
        /*0000*/ 	.byte	0x5f, 0x5f, 0x43, 0x55, 0x44, 0x41, 0x5f, 0x46, 0x54, 0x5a, 0x00
	.type		_$_str_$_2,@object
	.size		_$_str_$_2,(.L_1 - _$_str_$_2)
_$_str_$_2:
        /*000b*/ 	.byte	0x5f, 0x5f, 0x43, 0x55, 0x44, 0x41, 0x5f, 0x50, 0x52, 0x45, 0x43, 0x5f, 0x53, 0x51, 0x52, 0x54
        /*001b*/ 	.byte	0x00
.L_1:


//--------------------- .nv.constant0.triton_poi_fused__native_batch_norm_legit_no_training_silu_1 --------------------------
	.section	.nv.constant0.triton_poi_fused__native_batch_norm_legit_no_training_silu_1,"a",@progbits
	.sectionflags	@""
	.align	4
.nv.constant0.triton_poi_fused__native_batch_norm_legit_no_training_silu_1:
	.zero		580
